//
// Generated by NVIDIA NVVM Compiler
//
// Compiler Build ID: CL-36424714
// Cuda compilation tools, release 13.0, V13.0.88
// Based on NVVM 20.0.0
//

.version 9.0
.target sm_100
.address_size 64

	// .globl	WarpScan1
// _ZZ9WarpScan1E4scan has been demoted

.visible .entry WarpScan1(
	.param .u64 .ptr .align 1 WarpScan1_param_0,
	.param .u64 .ptr .align 1 WarpScan1_param_1,
	.param .u64 .ptr .align 1 WarpScan1_param_2
)
{
	.reg .pred 	%p<6>;
	.reg .b32 	%r<27>;
	.reg .b64 	%rd<12>;
	// demoted variable
	.shared .align 4 .b8 _ZZ9WarpScan1E4scan[128];
	ld.param.u64 	%rd3, [WarpScan1_param_0];
	ld.param.u64 	%rd1, [WarpScan1_param_1];
	ld.param.u64 	%rd2, [WarpScan1_param_2];
	cvta.to.global.u64 	%rd4, %rd3;
	mov.u32 	%r1, %tid.x;
	mul.wide.u32 	%rd5, %r1, 4;
	add.s64 	%rd6, %rd4, %rd5;
	ld.global.u32 	%r2, [%rd6];
	shl.b32 	%r14, %r1, 2;
	mov.u32 	%r15, _ZZ9WarpScan1E4scan;
	add.s32 	%r3, %r15, %r14;
	st.volatile.shared.u32 	[%r3], %r2;
	setp.eq.s32 	%p1, %r1, 0;
	mov.u32 	%r23, %r2;
	@%p1 bra 	$L__BB0_2;
	ld.volatile.shared.u32 	%r16, [%r3+-4];
	add.s32 	%r23, %r16, %r2;
$L__BB0_2:
	st.volatile.shared.u32 	[%r3], %r23;
	setp.lt.u32 	%p2, %r1, 2;
	@%p2 bra 	$L__BB0_4;
	ld.volatile.shared.u32 	%r17, [%r3+-8];
	add.s32 	%r23, %r17, %r23;
$L__BB0_4:
	st.volatile.shared.u32 	[%r3], %r23;
	setp.lt.u32 	%p3, %r1, 4;
	@%p3 bra 	$L__BB0_6;
	ld.volatile.shared.u32 	%r18, [%r3+-16];
	add.s32 	%r23, %r18, %r23;
$L__BB0_6:
	st.volatile.shared.u32 	[%r3], %r23;
	setp.lt.u32 	%p4, %r1, 8;
	@%p4 bra 	$L__BB0_8;
	ld.volatile.shared.u32 	%r19, [%r3+-32];
	add.s32 	%r23, %r19, %r23;
$L__BB0_8:
	st.volatile.shared.u32 	[%r3], %r23;
	setp.lt.u32 	%p5, %r1, 16;
	@%p5 bra 	$L__BB0_10;
	ld.volatile.shared.u32 	%r20, [%r3+-64];
	add.s32 	%r23, %r20, %r23;
$L__BB0_10:
	st.volatile.shared.u32 	[%r3], %r23;
	cvta.to.global.u64 	%rd7, %rd1;
	cvta.to.global.u64 	%rd8, %rd2;
	add.s64 	%rd10, %rd7, %rd5;
	st.global.u32 	[%rd10], %r23;
	sub.s32 	%r21, %r23, %r2;
	add.s64 	%rd11, %rd8, %rd5;
	st.global.u32 	[%rd11], %r21;
	ret;

}


// ===== COMPILED SASS (sm_100) =====

	.target	sm_100

	.elftype	@"ET_EXEC"


//--------------------- .note.nv.tkinfo           --------------------------
	.section	.note.nv.tkinfo,"",@"SHT_NOTE"
	.sectionflags	@"SHF_NOTE_NV_TKINFO"
	.tkinfo
        /*0018*/ 	.word	0x00000002
        /*0030*/ 	.string	""
        /*0030*/ 	.string	"ptxas"
        /*0030*/ 	.string	"Cuda compilation tools, release 13.0, V13.0.88"
        /*0030*/ 	.string	"Build cuda_13.0.r13.0/compiler.36424714_0"
        /*0030*/ 	.string	"-arch sm_100 -m 64 "



//--------------------- .note.nv.cuinfo           --------------------------
	.section	.note.nv.cuinfo,"",@"SHT_NOTE"
	.sectionflags	@"SHF_NOTE_NV_CUINFO"
        /*0018*/ 	.short	0x0002
        /*001a*/ 	.short	0x0064
        /*001c*/ 	.short	0x0082
	.zero		2


//--------------------- .nv.info                  --------------------------
	.section	.nv.info,"",@"SHT_CUDA_INFO"
	.align	4


	//----- nvinfo : EIATTR_REGCOUNT
	.align		4
        /*0000*/ 	.byte	0x04, 0x2f
        /*0002*/ 	.short	(.L_1 - .L_0)
	.align		4
.L_0:
        /*0004*/ 	.word	index@(WarpScan1)
        /*0008*/ 	.word	0x0000000e


	//----- nvinfo : EIATTR_FRAME_SIZE
	.align		4
.L_1:
        /*000c*/ 	.byte	0x04, 0x11
        /*000e*/ 	.short	(.L_3 - .L_2)
	.align		4
.L_2:
        /*0010*/ 	.word	index@(WarpScan1)
        /*0014*/ 	.word	0x00000000


	//----- nvinfo : EIATTR_MIN_STACK_SIZE
	.align		4
.L_3:
        /*0018*/ 	.byte	0x04, 0x12
        /*001a*/ 	.short	(.L_5 - .L_4)
	.align		4
.L_4:
        /*001c*/ 	.word	index@(WarpScan1)
        /*0020*/ 	.word	0x00000000
.L_5:


//--------------------- .nv.compat                --------------------------
	.section	.nv.compat,"",@"SHT_CUDA_COMPAT_INFO"
	.align	4
        /*0000*/ 	.byte	0x02, 0x09, 0x00, 0x00, 0x02, 0x02, 0x01, 0x00, 0x02, 0x05, 0x05, 0x00, 0x03, 0x07, 0x01, 0x01
        /*0010*/ 	.byte	0x02, 0x03, 0x00, 0x00, 0x02, 0x06, 0x01, 0x00, 0x04, 0x0b, 0x08, 0x00, 0x09, 0x00, 0x00, 0x00
        /*0020*/ 	.byte	0x00, 0x00, 0x00, 0x00


//--------------------- .nv.info.WarpScan1        --------------------------
	.section	.nv.info.WarpScan1,"",@"SHT_CUDA_INFO"
	.sectionflags	@""
	.align	4


	//----- nvinfo : EIATTR_CUDA_API_VERSION
	.align		4
        /*0000*/ 	.byte	0x04, 0x37
        /*0002*/ 	.short	(.L_7 - .L_6)
.L_6:
        /*0004*/ 	.word	0x00000082


	//----- nvinfo : EIATTR_KPARAM_INFO
	.align		4
.L_7:
        /*0008*/ 	.byte	0x04, 0x17
        /*000a*/ 	.short	(.L_9 - .L_8)
.L_8:
        /*000c*/ 	.word	0x00000000
        /*0010*/ 	.short	0x0002
        /*0012*/ 	.short	0x0010
        /*0014*/ 	.byte	0x00, 0xf5, 0x21, 0x00


	//----- nvinfo : EIATTR_KPARAM_INFO
	.align		4
.L_9:
        /*0018*/ 	.byte	0x04, 0x17
        /*001a*/ 	.short	(.L_11 - .L_10)
.L_10:
        /*001c*/ 	.word	0x00000000
        /*0020*/ 	.short	0x0001
        /*0022*/ 	.short	0x0008
        /*0024*/ 	.byte	0x00, 0xf5, 0x21, 0x00


	//----- nvinfo : EIATTR_KPARAM_INFO
	.align		4
.L_11:
        /*0028*/ 	.byte	0x04, 0x17
        /*002a*/ 	.short	(.L_13 - .L_12)
.L_12:
        /*002c*/ 	.word	0x00000000
        /*0030*/ 	.short	0x0000
        /*0032*/ 	.short	0x0000
        /*0034*/ 	.byte	0x00, 0xf5, 0x21, 0x00


	//----- nvinfo : EIATTR_SPARSE_MMA_MASK
	.align		4
.L_13:
        /*0038*/ 	.byte	0x03, 0x50
        /*003a*/ 	.short	0x0000


	//----- nvinfo : EIATTR_MAXREG_COUNT
	.align		4
        /*003c*/ 	.byte	0x03, 0x1b
        /*003e*/ 	.short	0x00ff


	//----- nvinfo : EIATTR_MERCURY_ISA_VERSION
	.align		4
        /*0040*/ 	.byte	0x03, 0x5f
        /*0042*/ 	.short	0x0101


	//----- nvinfo : EIATTR_VRC_CTA_INIT_COUNT
	.align		4
        /*0044*/ 	.byte	0x02, 0x4a
	.zero		1
	.zero		1


	//----- nvinfo : EIATTR_EXIT_INSTR_OFFSETS
	.align		4
        /*0048*/ 	.byte	0x04, 0x1c
        /*004a*/ 	.short	(.L_15 - .L_14)


	//   ....[0]....
.L_14:
        /*004c*/ 	.word	0x00000270


	//----- nvinfo : EIATTR_CBANK_PARAM_SIZE
	.align		4
.L_15:
        /*0050*/ 	.byte	0x03, 0x19
        /*0052*/ 	.short	0x0018


	//----- nvinfo : EIATTR_PARAM_CBANK
	.align		4
        /*0054*/ 	.byte	0x04, 0x0a
        /*0056*/ 	.short	(.L_17 - .L_16)
	.align		4
.L_16:
        /*0058*/ 	.word	index@(.nv.constant0.WarpScan1)
        /*005c*/ 	.short	0x0380
        /*005e*/ 	.short	0x0018


	//----- nvinfo : EIATTR_SW_WAR
	.align		4
.L_17:
        /*0060*/ 	.byte	0x04, 0x36
        /*0062*/ 	.short	(.L_19 - .L_18)
.L_18:
        /*0064*/ 	.word	0x00000008
.L_19:


//--------------------- .nv.callgraph             --------------------------
	.section	.nv.callgraph,"",@"SHT_CUDA_CALLGRAPH"
	.align	4
	.sectionentsize	8
	.align		4
        /*0000*/ 	.word	0x00000000
	.align		4
        /*0004*/ 	.word	0xffffffff
	.align		4
        /*0008*/ 	.word	0x00000000
	.align		4
        /*000c*/ 	.word	0xfffffffe
	.align		4
        /*0010*/ 	.word	0x00000000
	.align		4
        /*0014*/ 	.word	0xfffffffd
	.align		4
        /*0018*/ 	.word	0x00000000
	.align		4
        /*001c*/ 	.word	0xfffffffc


//--------------------- .text.WarpScan1           --------------------------
	.section	.text.WarpScan1,"ax",@progbits
	.align	128
        .global         WarpScan1
        .type           WarpScan1,@function
        .size           WarpScan1,(.L_x_1 - WarpScan1)
        .other          WarpScan1,@"STO_CUDA_ENTRY STV_DEFAULT"
WarpScan1:
.text.WarpScan1:
[----:B------:R-:W-:Y:S01]  /*0000*/  LDC R1, c[0x0][0x37c] ;  /* 0x0000df00ff017b82 */ /* 0x000fe20000000800 */
[----:B------:R-:W0:Y:S07]  /*0010*/  S2R R11, SR_TID.X ;  /* 0x00000000000b7919 */ /* 0x000e2e0000002100 */
[----:B------:R-:W0:Y:S01]  /*0020*/  LDC.64 R2, c[0x0][0x380] ;  /* 0x0000e000ff027b82 */ /* 0x000e220000000a00 */
[----:B------:R-:W1:Y:S01]  /*0030*/  LDCU.64 UR6, c[0x0][0x358] ;  /* 0x00006b00ff0677ac */ /* 0x000e620008000a00 */
[----:B0-----:R-:W-:-:S05]  /*0040*/  IMAD.WIDE.U32 R2, R11, 0x4, R2 ;  /* 0x000000040b027825 */ /* 0x001fca00078e0002 */
[----:B-1----:R-:W2:Y:S01]  /*0050*/  LDG.E R0, desc[UR6][R2.64] ;  /* 0x0000000602007981 */ /* 0x002ea2000c1e1900 */
[----:B------:R-:W0:Y:S01]  /*0060*/  S2UR UR5, SR_CgaCtaId ;  /* 0x00000000000579c3 */ /* 0x000e220000008800 */
[----:B------:R-:W-:Y:S01]  /*0070*/  UMOV UR4, 0x400 ;  /* 0x0000040000047882 */ /* 0x000fe20000000000 */
[C---:B------:R-:W-:Y:S02]  /*0080*/  ISETP.NE.AND P0, PT, R11.reuse, RZ, PT ;  /* 0x000000ff0b00720c */ /* 0x040fe40003f05270 */
[----:B------:R-:W-:Y:S01]  /*0090*/  ISETP.GE.U32.AND P1, PT, R11, 0x2, PT ;  /* 0x000000020b00780c */ /* 0x000fe20003f26070 */
[----:B0-----:R-:W-:-:S06]  /*00a0*/  ULEA UR4, UR5, UR4, 0x18 ;  /* 0x0000000405047291 */ /* 0x001fcc000f8ec0ff */
[----:B------:R-:W-:-:S05]  /*00b0*/  LEA R7, R11, UR4, 0x2 ;  /* 0x000000040b077c11 */ /* 0x000fca000f8e10ff */
[----:B--2---:R-:W-:Y:S01]  /*00c0*/  STS [R7], R0 ;  /* 0x0000000007007388 */ /* 0x004fe20000000800 */
[----:B------:R-:W-:-:S03]  /*00d0*/  IMAD.MOV.U32 R6, RZ, RZ, R0 ;  /* 0x000000ffff067224 */ /* 0x000fc600078e0000 */
[----:B------:R-:W0:Y:S02]  /*00e0*/  @P0 LDS R5, [R7+-0x4] ;  /* 0xfffffc0007050984 */ /* 0x000e240000000800 */
[----:B0-----:R-:W-:Y:S01]  /*00f0*/  @P0 IMAD.IADD R6, R0, 0x1, R5 ;  /* 0x0000000100060824 */ /* 0x001fe200078e0205 */
[C---:B------:R-:W-:Y:S01]  /*0100*/  ISETP.GE.U32.AND P0, PT, R11.reuse, 0x4, PT ;  /* 0x000000040b00780c */ /* 0x040fe20003f06070 */
[----:B------:R-:W0:Y:S03]  /*0110*/  LDC.64 R4, c[0x0][0x390] ;  /* 0x0000e400ff047b82 */ /* 0x000e260000000a00 */
[----:B------:R-:W-:Y:S04]  /*0120*/  STS [R7], R6 ;  /* 0x0000000607007388 */ /* 0x000fe80000000800 */
[----:B------:R-:W1:Y:S01]  /*0130*/  @P1 LDS R3, [R7+-0x8] ;  /* 0xfffff80007031984 */ /* 0x000e620000000800 */
[----:B0-----:R-:W-:Y:S01]  /*0140*/  IMAD.WIDE.U32 R4, R11, 0x4, R4 ;  /* 0x000000040b047825 */ /* 0x001fe200078e0004 */
[----:B-1----:R-:W-:-:S02]  /*0150*/  @P1 IADD3 R6, PT, PT, R6, R3, RZ ;  /* 0x0000000306061210 */ /* 0x002fc40007ffe0ff */
[----:B------:R-:W-:-:S03]  /*0160*/  ISETP.GE.U32.AND P1, PT, R11, 0x8, PT ;  /* 0x000000080b00780c */ /* 0x000fc60003f26070 */
[----:B------:R-:W-:Y:S04]  /*0170*/  STS [R7], R6 ;  /* 0x0000000607007388 */ /* 0x000fe80000000800 */
[----:B------:R-:W0:Y:S02]  /*0180*/  @P0 LDS R3, [R7+-0x10] ;  /* 0xfffff00007030984 */ /* 0x000e240000000800 */
[----:B0-----:R-:W-:Y:S01]  /*0190*/  @P0 IMAD.IADD R6, R6, 0x1, R3 ;  /* 0x0000000106060824 */ /* 0x001fe200078e0203 */
[----:B------:R-:W-:-:S04]  /*01a0*/  ISETP.GE.U32.AND P0, PT, R11, 0x10, PT ;  /* 0x000000100b00780c */ /* 0x000fc80003f06070 */
[----:B------:R-:W-:Y:S04]  /*01b0*/  STS [R7], R6 ;  /* 0x0000000607007388 */ /* 0x000fe80000000800 */
[----:B------:R-:W0:Y:S02]  /*01c0*/  @P1 LDS R3, [R7+-0x20] ;  /* 0xffffe00007031984 */ /* 0x000e240000000800 */
[----:B0-----:R-:W-:Y:S02]  /*01d0*/  @P1 IADD3 R6, PT, PT, R6, R3, RZ ;  /* 0x0000000306061210 */ /* 0x001fe40007ffe0ff */
[----:B------:R-:W0:Y:S03]  /*01e0*/  LDC.64 R2, c[0x0][0x388] ;  /* 0x0000e200ff027b82 */ /* 0x000e260000000a00 */
[----:B------:R-:W-:Y:S04]  /*01f0*/  STS [R7], R6 ;  /* 0x0000000607007388 */ /* 0x000fe80000000800 */
[----:B------:R-:W1:Y:S01]  /*0200*/  @P0 LDS R9, [R7+-0x40] ;  /* 0xffffc00007090984 */ /* 0x000e620000000800 */
[----:B0-----:R-:W-:-:S04]  /*0210*/  IMAD.WIDE.U32 R2, R11, 0x4, R2 ;  /* 0x000000040b027825 */ /* 0x001fc800078e0002 */
[----:B-1----:R-:W-:-:S05]  /*0220*/  @P0 IMAD.IADD R6, R6, 0x1, R9 ;  /* 0x0000000106060824 */ /* 0x002fca00078e0209 */
[----:B------:R-:W-:Y:S01]  /*0230*/  IADD3 R9, PT, PT, -R0, R6, RZ ;  /* 0x0000000600097210 */ /* 0x000fe20007ffe1ff */
[----:B------:R-:W-:Y:S04]  /*0240*/  STG.E desc[UR6][R2.64], R6 ;  /* 0x0000000602007986 */ /* 0x000fe8000c101906 */
[----:B------:R-:W-:Y:S04]  /*0250*/  STS [R7], R6 ;  /* 0x0000000607007388 */ /* 0x000fe80000000800 */
[----:B------:R-:W-:Y:S01]  /*0260*/  STG.E desc[UR6][R4.64], R9 ;  /* 0x0000000904007986 */ /* 0x000fe2000c101906 */
[----:B------:R-:W-:Y:S05]  /*0270*/  EXIT ;  /* 0x000000000000794d */ /* 0x000fea0003800000 */
.L_x_0:
[----:B------:R-:W-:-:S00]  /*0280*/  BRA `(.L_x_0) ;  /* 0xfffffffc00fc7947 */ /* 0x000fc0000383ffff */
[----:B------:R-:W-:-:S00]  /*0290*/  NOP ;  /* 0x0000000000007918 */ /* 0x000fc00000000000 */
        /* <DEDUP_REMOVED lines=14> */
.L_x_1:


//--------------------- .nv.shared.WarpScan1      --------------------------
	.section	.nv.shared.WarpScan1,"aw",@nobits
	.sectionflags	@""
	.align	4
.nv.shared.WarpScan1:
	.zero		1152


//--------------------- .nv.shared.reserved.0     --------------------------
	.section	.nv.shared.reserved.0,"aw",@nobits
	.weak		__nv_reservedSMEM_offset_0_alias
	.size		__nv_reservedSMEM_offset_0_alias, 0, 64
	.other		__nv_reservedSMEM_offset_0_alias,@"STO_CUDA_RESERVED_SHARED STV_DEFAULT"
__nv_reservedSMEM_offset_0_alias:
	.zero		0
	.zero		64


//--------------------- .nv.constant0.WarpScan1   --------------------------
	.section	.nv.constant0.WarpScan1,"a",@progbits
	.sectionflags	@""
	.align	4
.nv.constant0.WarpScan1:
	.zero		920


//--------------------- SYMBOLS --------------------------

	.type		.nv.reservedSmem.offset0,@object
	.size		.nv.reservedSmem.offset0,0x4
	.type		.nv.reservedSmem.cap,@object
	.size		.nv.reservedSmem.cap,0x4
